//
// Generated by NVIDIA NVVM Compiler
//
// Compiler Build ID: CL-36424714
// Cuda compilation tools, release 13.0, V13.0.88
// Based on NVVM 20.0.0
//

.version 9.0
.target sm_100
.address_size 64

	// .globl	_Z7dkernelv
.extern .func  (.param .b32 func_retval0) vprintf
(
	.param .b64 vprintf_param_0,
	.param .b64 vprintf_param_1
)
;
.global .align 1 .b8 $str[23] = {72, 101, 108, 108, 111, 32, 87, 111, 114, 108, 100, 32, 102, 114, 111, 109, 32, 71, 80, 85, 33, 10};

.visible .entry _Z7dkernelv()
{
	.reg .b32 	%r<3>;
	.reg .b64 	%rd<3>;

	mov.u64 	%rd1, $str;
	cvta.global.u64 	%rd2, %rd1;
	{ // callseq 0, 0
	.param .b64 param0;
	st.param.b64 	[param0], %rd2;
	.param .b64 param1;
	st.param.b64 	[param1], 0;
	.param .b32 retval0;
	call.uni (retval0), 
	vprintf, 
	(
	param0, 
	param1
	);
	ld.param.b32 	%r1, [retval0];
	} // callseq 0
	ret;

}


// ===== COMPILED SASS (sm_100) =====

	.target	sm_100

	.elftype	@"ET_EXEC"


//--------------------- .note.nv.tkinfo           --------------------------
	.section	.note.nv.tkinfo,"",@"SHT_NOTE"
	.sectionflags	@"SHF_NOTE_NV_TKINFO"
	.tkinfo
        /*0018*/ 	.word	0x00000002
        /*0030*/ 	.string	""
        /*0030*/ 	.string	"ptxas"
        /*0030*/ 	.string	"Cuda compilation tools, release 13.0, V13.0.88"
        /*0030*/ 	.string	"Build cuda_13.0.r13.0/compiler.36424714_0"
        /*0030*/ 	.string	"-arch sm_100 -m 64 "



//--------------------- .note.nv.cuinfo           --------------------------
	.section	.note.nv.cuinfo,"",@"SHT_NOTE"
	.sectionflags	@"SHF_NOTE_NV_CUINFO"
        /*0018*/ 	.short	0x0002
        /*001a*/ 	.short	0x0064
        /*001c*/ 	.short	0x0082
	.zero		2


//--------------------- .nv.info                  --------------------------
	.section	.nv.info,"",@"SHT_CUDA_INFO"
	.align	4


	//----- nvinfo : EIATTR_REGCOUNT
	.align		4
        /*0000*/ 	.byte	0x04, 0x2f
        /*0002*/ 	.short	(.L_2 - .L_1)
	.align		4
.L_1:
        /*0004*/ 	.word	index@(_Z7dkernelv)
        /*0008*/ 	.word	0x00000018


	//----- nvinfo : EIATTR_FRAME_SIZE
	.align		4
.L_2:
        /*000c*/ 	.byte	0x04, 0x11
        /*000e*/ 	.short	(.L_4 - .L_3)
	.align		4
.L_3:
        /*0010*/ 	.word	index@(_Z7dkernelv)
        /*0014*/ 	.word	0x00000000


	//----- nvinfo : EIATTR_MIN_STACK_SIZE
	.align		4
.L_4:
        /*0018*/ 	.byte	0x04, 0x12
        /*001a*/ 	.short	(.L_6 - .L_5)
	.align		4
.L_5:
        /*001c*/ 	.word	index@(_Z7dkernelv)
        /*0020*/ 	.word	0x00000000
.L_6:


//--------------------- .nv.compat                --------------------------
	.section	.nv.compat,"",@"SHT_CUDA_COMPAT_INFO"
	.align	4
        /*0000*/ 	.byte	0x02, 0x09, 0x00, 0x00, 0x02, 0x02, 0x01, 0x00, 0x02, 0x05, 0x05, 0x00, 0x03, 0x07, 0x01, 0x01
        /*0010*/ 	.byte	0x02, 0x03, 0x00, 0x00, 0x02, 0x06, 0x01, 0x00, 0x04, 0x0b, 0x08, 0x00, 0x09, 0x00, 0x00, 0x00
        /*0020*/ 	.byte	0x00, 0x00, 0x00, 0x00


//--------------------- .nv.info._Z7dkernelv      --------------------------
	.section	.nv.info._Z7dkernelv,"",@"SHT_CUDA_INFO"
	.sectionflags	@""
	.align	4


	//----- nvinfo : EIATTR_CUDA_API_VERSION
	.align		4
        /*0000*/ 	.byte	0x04, 0x37
        /*0002*/ 	.short	(.L_8 - .L_7)
.L_7:
        /*0004*/ 	.word	0x00000082


	//----- nvinfo : EIATTR_SPARSE_MMA_MASK
	.align		4
.L_8:
        /*0008*/ 	.byte	0x03, 0x50
        /*000a*/ 	.short	0x0000


	//----- nvinfo : EIATTR_MAXREG_COUNT
	.align		4
        /*000c*/ 	.byte	0x03, 0x1b
        /*000e*/ 	.short	0x00ff


	//----- nvinfo : EIATTR_EXTERNS
	.align		4
        /*0010*/ 	.byte	0x04, 0x0f
        /*0012*/ 	.short	(.L_10 - .L_9)


	//   ....[0]....
	.align		4
.L_9:
        /*0014*/ 	.word	index@(vprintf)


	//----- nvinfo : EIATTR_MERCURY_ISA_VERSION
	.align		4
.L_10:
        /*0018*/ 	.byte	0x03, 0x5f
        /*001a*/ 	.short	0x0101


	//----- nvinfo : EIATTR_VRC_CTA_INIT_COUNT
	.align		4
        /*001c*/ 	.byte	0x02, 0x4a
	.zero		1
	.zero		1


	//----- nvinfo : EIATTR_SYSCALL_OFFSETS
	.align		4
        /*0020*/ 	.byte	0x04, 0x46
        /*0022*/ 	.short	(.L_12 - .L_11)


	//   ....[0]....
.L_11:
        /*0024*/ 	.word	0x00000080


	//----- nvinfo : EIATTR_EXIT_INSTR_OFFSETS
	.align		4
.L_12:
        /*0028*/ 	.byte	0x04, 0x1c
        /*002a*/ 	.short	(.L_14 - .L_13)


	//   ....[0]....
.L_13:
        /*002c*/ 	.word	0x00000090


	//----- nvinfo : EIATTR_SW_WAR
	.align		4
.L_14:
        /*0030*/ 	.byte	0x04, 0x36
        /*0032*/ 	.short	(.L_16 - .L_15)
.L_15:
        /*0034*/ 	.word	0x00000008
.L_16:


//--------------------- .nv.callgraph             --------------------------
	.section	.nv.callgraph,"",@"SHT_CUDA_CALLGRAPH"
	.align	4
	.sectionentsize	8
	.align		4
        /*0000*/ 	.word	0x00000000
	.align		4
        /*0004*/ 	.word	0xffffffff
	.align		4
        /*0008*/ 	.word	index@(_Z7dkernelv)
	.align		4
        /*000c*/ 	.word	index@(vprintf)
	.align		4
        /*0010*/ 	.word	0x00000000
	.align		4
        /*0014*/ 	.word	0xfffffffe
	.align		4
        /*0018*/ 	.word	0x00000000
	.align		4
        /*001c*/ 	.word	0xfffffffd
	.align		4
        /*0020*/ 	.word	0x00000000
	.align		4
        /*0024*/ 	.word	0xfffffffc


//--------------------- .nv.constant4             --------------------------
	.section	.nv.constant4,"a",@progbits
	.align	8
	.align		8
.nv.constant4:
        /*0000*/ 	.dword	vprintf
	.align		8
        /*0008*/ 	.dword	$str


//--------------------- .text._Z7dkernelv         --------------------------
	.section	.text._Z7dkernelv,"ax",@progbits
	.align	128
        .global         _Z7dkernelv
        .type           _Z7dkernelv,@function
        .size           _Z7dkernelv,(.L_x_2 - _Z7dkernelv)
        .other          _Z7dkernelv,@"STO_CUDA_ENTRY STV_DEFAULT"
_Z7dkernelv:
.text._Z7dkernelv:
[----:B------:R-:W0:Y:S01]  /*0000*/  LDC R1, c[0x0][0x37c] ;  /* 0x0000df00ff017b82 */ /* 0x000e220000000800 */
[----:B------:R-:W-:Y:S01]  /*0010*/  MOV R0, 0x0 ;  /* 0x0000000000007802 */ /* 0x000fe20000000f00 */
[----:B------:R-:W1:Y:S01]  /*0020*/  LDCU.64 UR4, c[0x4][0x8] ;  /* 0x01000100ff0477ac */ /* 0x000e620008000a00 */
[----:B------:R-:W-:-:S05]  /*0030*/  CS2R R6, SRZ ;  /* 0x0000000000067805 */ /* 0x000fca000001ff00 */
[----:B------:R2:W3:Y:S01]  /*0040*/  LDC.64 R2, c[0x4][R0] ;  /* 0x0100000000027b82 */ /* 0x0004e20000000a00 */
[----:B-1----:R-:W-:Y:S02]  /*0050*/  IMAD.U32 R4, RZ, RZ, UR4 ;  /* 0x00000004ff047e24 */ /* 0x002fe4000f8e00ff */
[----:B--2---:R-:W-:-:S07]  /*0060*/  IMAD.U32 R5, RZ, RZ, UR5 ;  /* 0x00000005ff057e24 */ /* 0x004fce000f8e00ff */
[----:B------:R-:W-:-:S07]  /*0070*/  LEPC R20, `(.L_x_0) ;  /* 0x000000001014794e */ /* 0x000fce0000000000 */
[----:B0--3--:R-:W-:Y:S05]  /*0080*/  CALL.ABS.NOINC R2 ;  /* 0x0000000002007343 */ /* 0x009fea0003c00000 */
.L_x_0:
[----:B------:R-:W-:Y:S05]  /*0090*/  EXIT ;  /* 0x000000000000794d */ /* 0x000fea0003800000 */
.L_x_1:
[----:B------:R-:W-:-:S00]  /*00a0*/  BRA `(.L_x_1) ;  /* 0xfffffffc00fc7947 */ /* 0x000fc0000383ffff */
[----:B------:R-:W-:-:S00]  /*00b0*/  NOP ;  /* 0x0000000000007918 */ /* 0x000fc00000000000 */
        /* <DEDUP_REMOVED lines=12> */
.L_x_2:


//--------------------- .nv.global.init           --------------------------
	.section	.nv.global.init,"aw",@progbits
.nv.global.init:
	.type		$str,@object
	.size		$str,(.L_0 - $str)
$str:
        /*0000*/ 	.byte	0x48, 0x65, 0x6c, 0x6c, 0x6f, 0x20, 0x57, 0x6f, 0x72, 0x6c, 0x64, 0x20, 0x66, 0x72, 0x6f, 0x6d
        /*0010*/ 	.byte	0x20, 0x47, 0x50, 0x55, 0x21, 0x0a, 0x00
.L_0:


//--------------------- .nv.shared.reserved.0     --------------------------
	.section	.nv.shared.reserved.0,"aw",@nobits
	.weak		__nv_reservedSMEM_offset_0_alias
	.size		__nv_reservedSMEM_offset_0_alias, 0, 64
	.other		__nv_reservedSMEM_offset_0_alias,@"STO_CUDA_RESERVED_SHARED STV_DEFAULT"
__nv_reservedSMEM_offset_0_alias:
	.zero		0
	.zero		64


//--------------------- .nv.constant0._Z7dkernelv --------------------------
	.section	.nv.constant0._Z7dkernelv,"a",@progbits
	.sectionflags	@""
	.align	4
.nv.constant0._Z7dkernelv:
	.zero		896


//--------------------- SYMBOLS --------------------------

	.type		.nv.reservedSmem.offset0,@object
	.size		.nv.reservedSmem.offset0,0x4
	.type		vprintf,@function
